//
// Generated by NVIDIA NVVM Compiler
//
// Compiler Build ID: CL-36424714
// Cuda compilation tools, release 13.0, V13.0.88
// Based on NVVM 20.0.0
//

.version 9.0
.target sm_100
.address_size 64

	// .globl	_Z10cuda_hellov
.extern .func  (.param .b32 func_retval0) vprintf
(
	.param .b64 vprintf_param_0,
	.param .b64 vprintf_param_1
)
;
.global .align 1 .b8 $str[46] = {72, 101, 108, 108, 111, 32, 87, 111, 114, 108, 100, 32, 102, 114, 111, 109, 32, 71, 80, 85, 33, 10, 32, 84, 104, 114, 101, 97, 100, 58, 32, 37, 100, 44, 32, 66, 108, 111, 99, 107, 58, 32, 37, 100, 10};

.visible .entry _Z10cuda_hellov()
{
	.local .align 8 .b8 	__local_depot0[8];
	.reg .b64 	%SP;
	.reg .b64 	%SPL;
	.reg .b32 	%r<5>;
	.reg .b64 	%rd<5>;

	mov.u64 	%SPL, __local_depot0;
	cvta.local.u64 	%SP, %SPL;
	add.u64 	%rd1, %SP, 0;
	add.u64 	%rd2, %SPL, 0;
	mov.u32 	%r1, %tid.x;
	mov.u32 	%r2, %ctaid.x;
	st.local.v2.u32 	[%rd2], {%r1, %r2};
	mov.u64 	%rd3, $str;
	cvta.global.u64 	%rd4, %rd3;
	{ // callseq 0, 0
	.param .b64 param0;
	st.param.b64 	[param0], %rd4;
	.param .b64 param1;
	st.param.b64 	[param1], %rd1;
	.param .b32 retval0;
	call.uni (retval0), 
	vprintf, 
	(
	param0, 
	param1
	);
	ld.param.b32 	%r3, [retval0];
	} // callseq 0
	ret;

}
	// .globl	_Z15matrix_additionPiS_S_i
.visible .entry _Z15matrix_additionPiS_S_i(
	.param .u64 .ptr .align 1 _Z15matrix_additionPiS_S_i_param_0,
	.param .u64 .ptr .align 1 _Z15matrix_additionPiS_S_i_param_1,
	.param .u64 .ptr .align 1 _Z15matrix_additionPiS_S_i_param_2,
	.param .u32 _Z15matrix_additionPiS_S_i_param_3
)
{
	.reg .b32 	%r<8>;
	.reg .b64 	%rd<11>;

	ld.param.u64 	%rd1, [_Z15matrix_additionPiS_S_i_param_0];
	ld.param.u64 	%rd2, [_Z15matrix_additionPiS_S_i_param_1];
	ld.param.u64 	%rd3, [_Z15matrix_additionPiS_S_i_param_2];
	ld.param.u32 	%r1, [_Z15matrix_additionPiS_S_i_param_3];
	cvta.to.global.u64 	%rd4, %rd3;
	cvta.to.global.u64 	%rd5, %rd2;
	cvta.to.global.u64 	%rd6, %rd1;
	mov.u32 	%r2, %tid.x;
	mov.u32 	%r3, %ctaid.x;
	mad.lo.s32 	%r4, %r1, %r2, %r3;
	mul.wide.s32 	%rd7, %r4, 4;
	add.s64 	%rd8, %rd6, %rd7;
	ld.global.u32 	%r5, [%rd8];
	add.s64 	%rd9, %rd5, %rd7;
	ld.global.u32 	%r6, [%rd9];
	add.s32 	%r7, %r6, %r5;
	add.s64 	%rd10, %rd4, %rd7;
	st.global.u32 	[%rd10], %r7;
	ret;

}


// ===== COMPILED SASS (sm_100) =====

	.target	sm_100

	.elftype	@"ET_EXEC"


//--------------------- .note.nv.tkinfo           --------------------------
	.section	.note.nv.tkinfo,"",@"SHT_NOTE"
	.sectionflags	@"SHF_NOTE_NV_TKINFO"
	.tkinfo
        /*0018*/ 	.word	0x00000002
        /*0030*/ 	.string	""
        /*0030*/ 	.string	"ptxas"
        /*0030*/ 	.string	"Cuda compilation tools, release 13.0, V13.0.88"
        /*0030*/ 	.string	"Build cuda_13.0.r13.0/compiler.36424714_0"
        /*0030*/ 	.string	"-arch sm_100 -m 64 "



//--------------------- .note.nv.cuinfo           --------------------------
	.section	.note.nv.cuinfo,"",@"SHT_NOTE"
	.sectionflags	@"SHF_NOTE_NV_CUINFO"
        /*0018*/ 	.short	0x0002
        /*001a*/ 	.short	0x0064
        /*001c*/ 	.short	0x0082
	.zero		2


//--------------------- .nv.info                  --------------------------
	.section	.nv.info,"",@"SHT_CUDA_INFO"
	.align	4


	//----- nvinfo : EIATTR_REGCOUNT
	.align		4
        /*0000*/ 	.byte	0x04, 0x2f
        /*0002*/ 	.short	(.L_2 - .L_1)
	.align		4
.L_1:
        /*0004*/ 	.word	index@(_Z10cuda_hellov)
        /*0008*/ 	.word	0x00000018


	//----- nvinfo : EIATTR_FRAME_SIZE
	.align		4
.L_2:
        /*000c*/ 	.byte	0x04, 0x11
        /*000e*/ 	.short	(.L_4 - .L_3)
	.align		4
.L_3:
        /*0010*/ 	.word	index@(_Z10cuda_hellov)
        /*0014*/ 	.word	0x00000008


	//----- nvinfo : EIATTR_REGCOUNT
	.align		4
.L_4:
        /*0018*/ 	.byte	0x04, 0x2f
        /*001a*/ 	.short	(.L_6 - .L_5)
	.align		4
.L_5:
        /*001c*/ 	.word	index@(_Z15matrix_additionPiS_S_i)
        /*0020*/ 	.word	0x0000000c


	//----- nvinfo : EIATTR_FRAME_SIZE
	.align		4
.L_6:
        /*0024*/ 	.byte	0x04, 0x11
        /*0026*/ 	.short	(.L_8 - .L_7)
	.align		4
.L_7:
        /*0028*/ 	.word	index@(_Z15matrix_additionPiS_S_i)
        /*002c*/ 	.word	0x00000000


	//----- nvinfo : EIATTR_MIN_STACK_SIZE
	.align		4
.L_8:
        /*0030*/ 	.byte	0x04, 0x12
        /*0032*/ 	.short	(.L_10 - .L_9)
	.align		4
.L_9:
        /*0034*/ 	.word	index@(_Z15matrix_additionPiS_S_i)
        /*0038*/ 	.word	0x00000000


	//----- nvinfo : EIATTR_MIN_STACK_SIZE
	.align		4
.L_10:
        /*003c*/ 	.byte	0x04, 0x12
        /*003e*/ 	.short	(.L_12 - .L_11)
	.align		4
.L_11:
        /*0040*/ 	.word	index@(_Z10cuda_hellov)
        /*0044*/ 	.word	0x00000008
.L_12:


//--------------------- .nv.compat                --------------------------
	.section	.nv.compat,"",@"SHT_CUDA_COMPAT_INFO"
	.align	4
        /*0000*/ 	.byte	0x02, 0x09, 0x00, 0x00, 0x02, 0x02, 0x01, 0x00, 0x02, 0x05, 0x05, 0x00, 0x03, 0x07, 0x01, 0x01
        /*0010*/ 	.byte	0x02, 0x03, 0x00, 0x00, 0x02, 0x06, 0x01, 0x00, 0x04, 0x0b, 0x08, 0x00, 0x09, 0x00, 0x00, 0x00
        /*0020*/ 	.byte	0x00, 0x00, 0x00, 0x00


//--------------------- .nv.info._Z15matrix_additionPiS_S_i --------------------------
	.section	.nv.info._Z15matrix_additionPiS_S_i,"",@"SHT_CUDA_INFO"
	.sectionflags	@""
	.align	4


	//----- nvinfo : EIATTR_CUDA_API_VERSION
	.align		4
        /*0000*/ 	.byte	0x04, 0x37
        /*0002*/ 	.short	(.L_14 - .L_13)
.L_13:
        /*0004*/ 	.word	0x00000082


	//----- nvinfo : EIATTR_KPARAM_INFO
	.align		4
.L_14:
        /*0008*/ 	.byte	0x04, 0x17
        /*000a*/ 	.short	(.L_16 - .L_15)
.L_15:
        /*000c*/ 	.word	0x00000000
        /*0010*/ 	.short	0x0003
        /*0012*/ 	.short	0x0018
        /*0014*/ 	.byte	0x00, 0xf0, 0x11, 0x00


	//----- nvinfo : EIATTR_KPARAM_INFO
	.align		4
.L_16:
        /*0018*/ 	.byte	0x04, 0x17
        /*001a*/ 	.short	(.L_18 - .L_17)
.L_17:
        /*001c*/ 	.word	0x00000000
        /*0020*/ 	.short	0x0002
        /*0022*/ 	.short	0x0010
        /*0024*/ 	.byte	0x00, 0xf5, 0x21, 0x00


	//----- nvinfo : EIATTR_KPARAM_INFO
	.align		4
.L_18:
        /*0028*/ 	.byte	0x04, 0x17
        /*002a*/ 	.short	(.L_20 - .L_19)
.L_19:
        /*002c*/ 	.word	0x00000000
        /*0030*/ 	.short	0x0001
        /*0032*/ 	.short	0x0008
        /*0034*/ 	.byte	0x00, 0xf5, 0x21, 0x00


	//----- nvinfo : EIATTR_KPARAM_INFO
	.align		4
.L_20:
        /*0038*/ 	.byte	0x04, 0x17
        /*003a*/ 	.short	(.L_22 - .L_21)
.L_21:
        /*003c*/ 	.word	0x00000000
        /*0040*/ 	.short	0x0000
        /*0042*/ 	.short	0x0000
        /*0044*/ 	.byte	0x00, 0xf5, 0x21, 0x00


	//----- nvinfo : EIATTR_SPARSE_MMA_MASK
	.align		4
.L_22:
        /*0048*/ 	.byte	0x03, 0x50
        /*004a*/ 	.short	0x0000


	//----- nvinfo : EIATTR_MAXREG_COUNT
	.align		4
        /*004c*/ 	.byte	0x03, 0x1b
        /*004e*/ 	.short	0x00ff


	//----- nvinfo : EIATTR_MERCURY_ISA_VERSION
	.align		4
        /*0050*/ 	.byte	0x03, 0x5f
        /*0052*/ 	.short	0x0101


	//----- nvinfo : EIATTR_VRC_CTA_INIT_COUNT
	.align		4
        /*0054*/ 	.byte	0x02, 0x4a
	.zero		1
	.zero		1


	//----- nvinfo : EIATTR_EXIT_INSTR_OFFSETS
	.align		4
        /*0058*/ 	.byte	0x04, 0x1c
        /*005a*/ 	.short	(.L_24 - .L_23)


	//   ....[0]....
.L_23:
        /*005c*/ 	.word	0x00000100


	//----- nvinfo : EIATTR_CBANK_PARAM_SIZE
	.align		4
.L_24:
        /*0060*/ 	.byte	0x03, 0x19
        /*0062*/ 	.short	0x001c


	//----- nvinfo : EIATTR_PARAM_CBANK
	.align		4
        /*0064*/ 	.byte	0x04, 0x0a
        /*0066*/ 	.short	(.L_26 - .L_25)
	.align		4
.L_25:
        /*0068*/ 	.word	index@(.nv.constant0._Z15matrix_additionPiS_S_i)
        /*006c*/ 	.short	0x0380
        /*006e*/ 	.short	0x001c


	//----- nvinfo : EIATTR_SW_WAR
	.align		4
.L_26:
        /*0070*/ 	.byte	0x04, 0x36
        /*0072*/ 	.short	(.L_28 - .L_27)
.L_27:
        /*0074*/ 	.word	0x00000008
.L_28:


//--------------------- .nv.info._Z10cuda_hellov  --------------------------
	.section	.nv.info._Z10cuda_hellov,"",@"SHT_CUDA_INFO"
	.sectionflags	@""
	.align	4


	//----- nvinfo : EIATTR_CUDA_API_VERSION
	.align		4
        /*0000*/ 	.byte	0x04, 0x37
        /*0002*/ 	.short	(.L_30 - .L_29)
.L_29:
        /*0004*/ 	.word	0x00000082


	//----- nvinfo : EIATTR_SPARSE_MMA_MASK
	.align		4
.L_30:
        /*0008*/ 	.byte	0x03, 0x50
        /*000a*/ 	.short	0x0000


	//----- nvinfo : EIATTR_MAXREG_COUNT
	.align		4
        /*000c*/ 	.byte	0x03, 0x1b
        /*000e*/ 	.short	0x00ff


	//----- nvinfo : EIATTR_EXTERNS
	.align		4
        /*0010*/ 	.byte	0x04, 0x0f
        /*0012*/ 	.short	(.L_32 - .L_31)


	//   ....[0]....
	.align		4
.L_31:
        /*0014*/ 	.word	index@(vprintf)


	//----- nvinfo : EIATTR_MERCURY_ISA_VERSION
	.align		4
.L_32:
        /*0018*/ 	.byte	0x03, 0x5f
        /*001a*/ 	.short	0x0101


	//----- nvinfo : EIATTR_VRC_CTA_INIT_COUNT
	.align		4
        /*001c*/ 	.byte	0x02, 0x4a
	.zero		1
	.zero		1


	//----- nvinfo : EIATTR_SYSCALL_OFFSETS
	.align		4
        /*0020*/ 	.byte	0x04, 0x46
        /*0022*/ 	.short	(.L_34 - .L_33)


	//   ....[0]....
.L_33:
        /*0024*/ 	.word	0x000000f0


	//----- nvinfo : EIATTR_EXIT_INSTR_OFFSETS
	.align		4
.L_34:
        /*0028*/ 	.byte	0x04, 0x1c
        /*002a*/ 	.short	(.L_36 - .L_35)


	//   ....[0]....
.L_35:
        /*002c*/ 	.word	0x00000100


	//----- nvinfo : EIATTR_SW_WAR
	.align		4
.L_36:
        /*0030*/ 	.byte	0x04, 0x36
        /*0032*/ 	.short	(.L_38 - .L_37)
.L_37:
        /*0034*/ 	.word	0x00000008
.L_38:


//--------------------- .nv.callgraph             --------------------------
	.section	.nv.callgraph,"",@"SHT_CUDA_CALLGRAPH"
	.align	4
	.sectionentsize	8
	.align		4
        /*0000*/ 	.word	0x00000000
	.align		4
        /*0004*/ 	.word	0xffffffff
	.align		4
        /*0008*/ 	.word	index@(_Z10cuda_hellov)
	.align		4
        /*000c*/ 	.word	index@(vprintf)
	.align		4
        /*0010*/ 	.word	0x00000000
	.align		4
        /*0014*/ 	.word	0xfffffffe
	.align		4
        /*0018*/ 	.word	0x00000000
	.align		4
        /*001c*/ 	.word	0xfffffffd
	.align		4
        /*0020*/ 	.word	0x00000000
	.align		4
        /*0024*/ 	.word	0xfffffffc


//--------------------- .nv.constant4             --------------------------
	.section	.nv.constant4,"a",@progbits
	.align	8
	.align		8
.nv.constant4:
        /*0000*/ 	.dword	$str
	.align		8
        /*0008*/ 	.dword	vprintf


//--------------------- .text._Z15matrix_additionPiS_S_i --------------------------
	.section	.text._Z15matrix_additionPiS_S_i,"ax",@progbits
	.align	128
        .global         _Z15matrix_additionPiS_S_i
        .type           _Z15matrix_additionPiS_S_i,@function
        .size           _Z15matrix_additionPiS_S_i,(.L_x_3 - _Z15matrix_additionPiS_S_i)
        .other          _Z15matrix_additionPiS_S_i,@"STO_CUDA_ENTRY STV_DEFAULT"
_Z15matrix_additionPiS_S_i:
.text._Z15matrix_additionPiS_S_i:
[----:B------:R-:W-:Y:S01]  /*0000*/  LDC R1, c[0x0][0x37c] ;  /* 0x0000df00ff017b82 */ /* 0x000fe20000000800 */
[----:B------:R-:W0:Y:S07]  /*0010*/  S2R R9, SR_TID.X ;  /* 0x0000000000097919 */ /* 0x000e2e0000002100 */
[----:B------:R-:W0:Y:S01]  /*0020*/  S2UR UR6, SR_CTAID.X ;  /* 0x00000000000679c3 */ /* 0x000e220000002500 */
[----:B------:R-:W1:Y:S07]  /*0030*/  LDCU.64 UR4, c[0x0][0x358] ;  /* 0x00006b00ff0477ac */ /* 0x000e6e0008000a00 */
[----:B------:R-:W0:Y:S08]  /*0040*/  LDC R0, c[0x0][0x398] ;  /* 0x0000e600ff007b82 */ /* 0x000e300000000800 */
[----:B------:R-:W2:Y:S08]  /*0050*/  LDC.64 R2, c[0x0][0x380] ;  /* 0x0000e000ff027b82 */ /* 0x000eb00000000a00 */
[----:B------:R-:W3:Y:S01]  /*0060*/  LDC.64 R4, c[0x0][0x388] ;  /* 0x0000e200ff047b82 */ /* 0x000ee20000000a00 */
[----:B0-----:R-:W-:-:S07]  /*0070*/  IMAD R9, R9, R0, UR6 ;  /* 0x0000000609097e24 */ /* 0x001fce000f8e0200 */
[----:B------:R-:W0:Y:S01]  /*0080*/  LDC.64 R6, c[0x0][0x390] ;  /* 0x0000e400ff067b82 */ /* 0x000e220000000a00 */
[----:B--2---:R-:W-:-:S06]  /*0090*/  IMAD.WIDE R2, R9, 0x4, R2 ;  /* 0x0000000409027825 */ /* 0x004fcc00078e0202 */
[----:B-1----:R-:W2:Y:S01]  /*00a0*/  LDG.E R2, desc[UR4][R2.64] ;  /* 0x0000000402027981 */ /* 0x002ea2000c1e1900 */
[----:B---3--:R-:W-:-:S06]  /*00b0*/  IMAD.WIDE R4, R9, 0x4, R4 ;  /* 0x0000000409047825 */ /* 0x008fcc00078e0204 */
[----:B------:R-:W2:Y:S01]  /*00c0*/  LDG.E R5, desc[UR4][R4.64] ;  /* 0x0000000404057981 */ /* 0x000ea2000c1e1900 */
[----:B0-----:R-:W-:Y:S01]  /*00d0*/  IMAD.WIDE R6, R9, 0x4, R6 ;  /* 0x0000000409067825 */ /* 0x001fe200078e0206 */
[----:B--2---:R-:W-:-:S05]  /*00e0*/  IADD3 R9, PT, PT, R2, R5, RZ ;  /* 0x0000000502097210 */ /* 0x004fca0007ffe0ff */
[----:B------:R-:W-:Y:S01]  /*00f0*/  STG.E desc[UR4][R6.64], R9 ;  /* 0x0000000906007986 */ /* 0x000fe2000c101904 */
[----:B------:R-:W-:Y:S05]  /*0100*/  EXIT ;  /* 0x000000000000794d */ /* 0x000fea0003800000 */
.L_x_0:
[----:B------:R-:W-:-:S00]  /*0110*/  BRA `(.L_x_0) ;  /* 0xfffffffc00fc7947 */ /* 0x000fc0000383ffff */
[----:B------:R-:W-:-:S00]  /*0120*/  NOP ;  /* 0x0000000000007918 */ /* 0x000fc00000000000 */
        /* <DEDUP_REMOVED lines=13> */
.L_x_3:


//--------------------- .text._Z10cuda_hellov     --------------------------
	.section	.text._Z10cuda_hellov,"ax",@progbits
	.align	128
        .global         _Z10cuda_hellov
        .type           _Z10cuda_hellov,@function
        .size           _Z10cuda_hellov,(.L_x_4 - _Z10cuda_hellov)
        .other          _Z10cuda_hellov,@"STO_CUDA_ENTRY STV_DEFAULT"
_Z10cuda_hellov:
.text._Z10cuda_hellov:
[----:B------:R-:W0:Y:S01]  /*0000*/  LDC R1, c[0x0][0x37c] ;  /* 0x0000df00ff017b82 */ /* 0x000e220000000800 */
[----:B------:R-:W1:Y:S01]  /*0010*/  S2R R8, SR_TID.X ;  /* 0x0000000000087919 */ /* 0x000e620000002100 */
[----:B0-----:R-:W-:Y:S01]  /*0020*/  VIADD R1, R1, 0xfffffff8 ;  /* 0xfffffff801017836 */ /* 0x001fe20000000000 */
[----:B------:R-:W-:Y:S01]  /*0030*/  MOV R0, 0x8 ;  /* 0x0000000800007802 */ /* 0x000fe20000000f00 */
[----:B------:R-:W0:Y:S01]  /*0040*/  LDCU UR4, c[0x0][0x2f8] ;  /* 0x00005f00ff0477ac */ /* 0x000e220008000800 */
[----:B------:R-:W1:Y:S03]  /*0050*/  S2R R9, SR_CTAID.X ;  /* 0x0000000000097919 */ /* 0x000e660000002500 */
[----:B------:R2:W3:Y:S01]  /*0060*/  LDC.64 R2, c[0x4][R0] ;  /* 0x0100000000027b82 */ /* 0x0004e20000000a00 */
[----:B------:R-:W4:Y:S01]  /*0070*/  LDCU.64 UR6, c[0x4][URZ] ;  /* 0x01000000ff0677ac */ /* 0x000f220008000a00 */
[----:B------:R-:W5:Y:S01]  /*0080*/  LDCU UR5, c[0x0][0x2fc] ;  /* 0x00005f80ff0577ac */ /* 0x000f620008000800 */
[----:B0-----:R-:W-:Y:S01]  /*0090*/  IADD3 R6, P0, PT, R1, UR4, RZ ;  /* 0x0000000401067c10 */ /* 0x001fe2000ff1e0ff */
[----:B----4-:R-:W-:Y:S01]  /*00a0*/  IMAD.U32 R4, RZ, RZ, UR6 ;  /* 0x00000006ff047e24 */ /* 0x010fe2000f8e00ff */
[----:B------:R-:W-:-:S03]  /*00b0*/  MOV R5, UR7 ;  /* 0x0000000700057c02 */ /* 0x000fc60008000f00 */
[----:B-----5:R-:W-:Y:S01]  /*00c0*/  IMAD.X R7, RZ, RZ, UR5, P0 ;  /* 0x00000005ff077e24 */ /* 0x020fe200080e06ff */
[----:B-1----:R2:W-:Y:S07]  /*00d0*/  STL.64 [R1], R8 ;  /* 0x0000000801007387 */ /* 0x0025ee0000100a00 */
[----:B------:R-:W-:-:S07]  /*00e0*/  LEPC R20, `(.L_x_1) ;  /* 0x000000001014794e */ /* 0x000fce0000000000 */
[----:B--23--:R-:W-:Y:S05]  /*00f0*/  CALL.ABS.NOINC R2 ;  /* 0x0000000002007343 */ /* 0x00cfea0003c00000 */
.L_x_1:
[----:B------:R-:W-:Y:S05]  /*0100*/  EXIT ;  /* 0x000000000000794d */ /* 0x000fea0003800000 */
.L_x_2:
        /* <DEDUP_REMOVED lines=15> */
.L_x_4:


//--------------------- .nv.global.init           --------------------------
	.section	.nv.global.init,"aw",@progbits
.nv.global.init:
	.type		$str,@object
	.size		$str,(.L_0 - $str)
$str:
        /*0000*/ 	.byte	0x48, 0x65, 0x6c, 0x6c, 0x6f, 0x20, 0x57, 0x6f, 0x72, 0x6c, 0x64, 0x20, 0x66, 0x72, 0x6f, 0x6d
        /*0010*/ 	.byte	0x20, 0x47, 0x50, 0x55, 0x21, 0x0a, 0x20, 0x54, 0x68, 0x72, 0x65, 0x61, 0x64, 0x3a, 0x20, 0x25
        /*0020*/ 	.byte	0x64, 0x2c, 0x20, 0x42, 0x6c, 0x6f, 0x63, 0x6b, 0x3a, 0x20, 0x25, 0x64, 0x0a, 0x00
.L_0:


//--------------------- .nv.shared.reserved.0     --------------------------
	.section	.nv.shared.reserved.0,"aw",@nobits
	.weak		__nv_reservedSMEM_offset_0_alias
	.size		__nv_reservedSMEM_offset_0_alias, 0, 64
	.other		__nv_reservedSMEM_offset_0_alias,@"STO_CUDA_RESERVED_SHARED STV_DEFAULT"
__nv_reservedSMEM_offset_0_alias:
	.zero		0
	.zero		64


//--------------------- .nv.constant0._Z15matrix_additionPiS_S_i --------------------------
	.section	.nv.constant0._Z15matrix_additionPiS_S_i,"a",@progbits
	.sectionflags	@""
	.align	4
.nv.constant0._Z15matrix_additionPiS_S_i:
	.zero		924


//--------------------- .nv.constant0._Z10cuda_hellov --------------------------
	.section	.nv.constant0._Z10cuda_hellov,"a",@progbits
	.sectionflags	@""
	.align	4
.nv.constant0._Z10cuda_hellov:
	.zero		896


//--------------------- SYMBOLS --------------------------

	.type		.nv.reservedSmem.offset0,@object
	.size		.nv.reservedSmem.offset0,0x4
	.type		vprintf,@function
